	.headerflags	@"EF_CUDA_TEXMODE_UNIFIED EF_CUDA_64BIT_ADDRESS EF_CUDA_ACCELERATORS EF_CUDA_SM90 EF_CUDA_VIRTUAL_SM(EF_CUDA_SM90)"
	.elftype	@"ET_EXEC"


//--------------------- .nv.info                  --------------------------
	.section	.nv.info,"",@"SHT_CUDA_INFO"
	.align	4


	//----- nvinfo : EIATTR_REGCOUNT
	.align		4
        /*0000*/ 	.byte	0x04, 0x2f
        /*0002*/ 	.short	(.L_3 - .L_2)
	.align		4
.L_2:
        /*0004*/ 	.word	index@(triton_poi_fused_add_repeat_0)
        /*0008*/ 	.word	0x0000001c


	//----- nvinfo : EIATTR_MIN_STACK_SIZE
	.align		4
.L_3:
        /*000c*/ 	.byte	0x04, 0x12
        /*000e*/ 	.short	(.L_5 - .L_4)
	.align		4
.L_4:
        /*0010*/ 	.word	index@(triton_poi_fused_add_repeat_0)
        /*0014*/ 	.word	0x00000020


	//----- nvinfo : EIATTR_FRAME_SIZE
	.align		4
.L_5:
        /*0018*/ 	.byte	0x04, 0x11
        /*001a*/ 	.short	(.L_7 - .L_6)
	.align		4
.L_6:
        /*001c*/ 	.word	index@(triton_poi_fused_add_repeat_0)
        /*0020*/ 	.word	0x00000020


	//----- nvinfo : EIATTR_MIN_STACK_SIZE
	.align		4
.L_7:
        /*0024*/ 	.byte	0x04, 0x12
        /*0026*/ 	.short	(.L_9 - .L_8)
	.align		4
.L_8:
        /*0028*/ 	.word	index@(triton_poi_fused_add_repeat_0)
        /*002c*/ 	.word	0x00000020
.L_9:


//--------------------- .nv.info.triton_poi_fused_add_repeat_0 --------------------------
	.section	.nv.info.triton_poi_fused_add_repeat_0,"",@"SHT_CUDA_INFO"
	.sectionflags	@""
	.align	4


	//----- nvinfo : EIATTR_CUDA_API_VERSION
	.align		4
        /*0000*/ 	.byte	0x04, 0x37
        /*0002*/ 	.short	(.L_11 - .L_10)
.L_10:
        /*0004*/ 	.word	0x0000007c


	//----- nvinfo : EIATTR_KPARAM_INFO
	.align		4
.L_11:
        /*0008*/ 	.byte	0x04, 0x17
        /*000a*/ 	.short	(.L_13 - .L_12)
.L_12:
        /*000c*/ 	.word	0x00000000
        /*0010*/ 	.short	0x0002
        /*0012*/ 	.short	0x0010
        /*0014*/ 	.byte	0x00, 0xf0, 0x11, 0x00


	//----- nvinfo : EIATTR_KPARAM_INFO
	.align		4
.L_13:
        /*0018*/ 	.byte	0x04, 0x17
        /*001a*/ 	.short	(.L_15 - .L_14)
.L_14:
        /*001c*/ 	.word	0x00000000
        /*0020*/ 	.short	0x0001
        /*0022*/ 	.short	0x0008
        /*0024*/ 	.byte	0x00, 0xf4, 0x21, 0x00


	//----- nvinfo : EIATTR_KPARAM_INFO
	.align		4
.L_15:
        /*0028*/ 	.byte	0x04, 0x17
        /*002a*/ 	.short	(.L_17 - .L_16)
.L_16:
        /*002c*/ 	.word	0x00000000
        /*0030*/ 	.short	0x0000
        /*0032*/ 	.short	0x0000
        /*0034*/ 	.byte	0x00, 0xf4, 0x21, 0x00


	//----- nvinfo : EIATTR_SPARSE_MMA_MASK
	.align		4
.L_17:
        /*0038*/ 	.byte	0x03, 0x50
        /*003a*/ 	.short	0x0000


	//----- nvinfo : EIATTR_MAXREG_COUNT
	.align		4
        /*003c*/ 	.byte	0x03, 0x1b
        /*003e*/ 	.short	0x00ff


	//----- nvinfo : EIATTR_EXIT_INSTR_OFFSETS
	.align		4
        /*0040*/ 	.byte	0x04, 0x1c
        /*0042*/ 	.short	(.L_19 - .L_18)


	//   ....[0]....
.L_18:
        /*0044*/ 	.word	0x000019b0


	//   ....[1]....
        /*0048*/ 	.word	0x000019d0


	//----- nvinfo : EIATTR_REQNTID
	.align		4
.L_19:
        /*004c*/ 	.byte	0x04, 0x10
        /*004e*/ 	.short	(.L_21 - .L_20)
.L_20:
        /*0050*/ 	.word	0x00000080
        /*0054*/ 	.word	0x00000001
        /*0058*/ 	.word	0x00000001


	//----- nvinfo : EIATTR_CRS_STACK_SIZE
	.align		4
.L_21:
        /*005c*/ 	.byte	0x04, 0x1e
        /*005e*/ 	.short	(.L_23 - .L_22)
.L_22:
        /*0060*/ 	.word	0x00000000


	//----- nvinfo : EIATTR_CBANK_PARAM_SIZE
	.align		4
.L_23:
        /*0064*/ 	.byte	0x03, 0x19
        /*0066*/ 	.short	0x0014


	//----- nvinfo : EIATTR_PARAM_CBANK
	.align		4
        /*0068*/ 	.byte	0x04, 0x0a
        /*006a*/ 	.short	(.L_25 - .L_24)
	.align		4
.L_24:
        /*006c*/ 	.word	index@(.nv.constant0.triton_poi_fused_add_repeat_0)
        /*0070*/ 	.short	0x0210
        /*0072*/ 	.short	0x0014


	//----- nvinfo : EIATTR_SW_WAR
	.align		4
.L_25:
        /*0074*/ 	.byte	0x04, 0x36
        /*0076*/ 	.short	(.L_27 - .L_26)
.L_26:
        /*0078*/ 	.word	0x00000008
.L_27:


//--------------------- .nv.callgraph             --------------------------
	.section	.nv.callgraph,"",@"SHT_CUDA_CALLGRAPH"
	.align	4
	.sectionentsize	8
	.align		4
        /*0000*/ 	.word	0x00000000
	.align		4
        /*0004*/ 	.word	0xffffffff
	.align		4
        /*0008*/ 	.word	0x00000000
	.align		4
        /*000c*/ 	.word	0xfffffffe
	.align		4
        /*0010*/ 	.word	0x00000000
	.align		4
        /*0014*/ 	.word	0xfffffffd
	.align		4
        /*0018*/ 	.word	0x00000000
	.align		4
        /*001c*/ 	.word	0xfffffffc


//--------------------- .nv.constant4             --------------------------
	.section	.nv.constant4,"a",@progbits
	.align	8
	.align		8
.nv.constant4:
        /*0000*/ 	.dword	_$_str
	.align		8
        /*0008*/ 	.dword	__cudart_i2opi_f


//--------------------- .text.triton_poi_fused_add_repeat_0 --------------------------
	.section	.text.triton_poi_fused_add_repeat_0,"ax",@progbits
	.align	128
        .global         triton_poi_fused_add_repeat_0
        .type           triton_poi_fused_add_repeat_0,@function
        .size           triton_poi_fused_add_repeat_0,(.L_x_13 - triton_poi_fused_add_repeat_0)
        .other          triton_poi_fused_add_repeat_0,@"STO_CUDA_ENTRY STV_DEFAULT"
triton_poi_fused_add_repeat_0:
.text.triton_poi_fused_add_repeat_0:
[----:B------:R-:W0:Y:S01]  /*0000*/  LDC R1, c[0x0][0x28] ;  /* 0x00000a00ff017b82 */ /* 0x000e220000000800 */
[----:B------:R-:W1:Y:S07]  /*0010*/  S2R R0, SR_TID.X ;  /* 0x0000000000007919 */ /* 0x000e6e0000002100 */
[----:B------:R-:W2:Y:S01]  /*0020*/  LDC.64 R8, c[0x0][0x210] ;  /* 0x00008400ff087b82 */ /* 0x000ea20000000a00 */
[----:B------:R-:W-:Y:S01]  /*0030*/  CS2R R6, SRZ ;  /* 0x0000000000067805 */ /* 0x000fe2000001ff00 */
[----:B------:R-:W-:Y:S01]  /*0040*/  ULDC.64 UR4, c[0x0][0x208] ;  /* 0x0000820000047ab9 */ /* 0x000fe20000000a00 */
[----:B------:R-:W3:Y:S01]  /*0050*/  S2R R3, SR_CTAID.X ;  /* 0x0000000000037919 */ /* 0x000ee20000002500 */
[----:B------:R-:W-:Y:S01]  /*0060*/  HFMA2.MMA R14, -RZ, RZ, 0, 0 ;  /* 0x00000000ff0e7435 */ /* 0x000fe200000001ff */
[----:B------:R-:W-:-:S02]  /*0070*/  IMAD.MOV.U32 R13, RZ, RZ, RZ ;  /* 0x000000ffff0d7224 */ /* 0x000fc400078e00ff */
[----:B0-----:R-:W-:Y:S02]  /*0080*/  VIADD R1, R1, 0xffffffe0 ;  /* 0xffffffe001017836 */ /* 0x001fe40000000000 */
[----:B-1----:R-:W-:-:S05]  /*0090*/  IMAD.SHL.U32 R0, R0, 0x2, RZ ;  /* 0x0000000200007824 */ /* 0x002fca00078e00ff */
[----:B------:R-:W-:-:S05]  /*00a0*/  LOP3.LUT R0, R0, 0xfe, RZ, 0xc0, !PT ;  /* 0x000000fe00007812 */ /* 0x000fca00078ec0ff */
[----:B---3--:R-:W-:Y:S02]  /*00b0*/  IMAD R0, R3, 0x100, R0 ;  /* 0x0000010003007824 */ /* 0x008fe400078e0200 */
[----:B------:R-:W0:Y:S02]  /*00c0*/  LDC.64 R2, c[0x0][0x218] ;  /* 0x00008600ff027b82 */ /* 0x000e240000000a00 */
[C---:B--2---:R-:W-:Y:S01]  /*00d0*/  IMAD.WIDE R8, R0.reuse, 0x4, R8 ;  /* 0x0000000400087825 */ /* 0x044fe200078e0208 */
[----:B------:R-:W-:-:S03]  /*00e0*/  ISETP.GE.AND P1, PT, R0, 0x4800, PT ;  /* 0x000048000000780c */ /* 0x000fc60003f26270 */
[----:B------:R-:W-:-:S05]  /*00f0*/  IMAD.HI R4, R0, 0x38e38e39, RZ ;  /* 0x38e38e3900047827 */ /* 0x000fca00078e02ff */
[----:B------:R-:W-:-:S04]  /*0100*/  SHF.R.U32.HI R5, RZ, 0x1f, R4 ;  /* 0x0000001fff057819 */ /* 0x000fc80000011604 */
[----:B------:R-:W-:Y:S01]  /*0110*/  LEA.HI.SX32 R5, R4, R5, 0x1d ;  /* 0x0000000504057211 */ /* 0x000fe200078feaff */
[----:B------:R-:W5:Y:S03]  /*0120*/  @!P1 LDG.E.64 R6, desc[UR4][R8.64] ;  /* 0x0000000408069981 */ /* 0x000f66000c1e1b00 */
[----:B------:R-:W-:-:S04]  /*0130*/  SHF.R.S32.HI R4, RZ, 0x1f, R5 ;  /* 0x0000001fff047819 */ /* 0x000fc80000011405 */
[----:B------:R-:W-:-:S04]  /*0140*/  LEA.HI R4, R4, R5, RZ, 0x7 ;  /* 0x0000000504047211 */ /* 0x000fc800078f38ff */
[----:B------:R-:W-:-:S05]  /*0150*/  LOP3.LUT R4, R4, 0xffffff80, RZ, 0xc0, !PT ;  /* 0xffffff8004047812 */ /* 0x000fca00078ec0ff */
[----:B------:R-:W-:-:S04]  /*0160*/  IMAD.IADD R12, R5, 0x1, -R4 ;  /* 0x00000001050c7824 */ /* 0x000fc800078e0a04 */
[C---:B------:R-:W-:Y:S02]  /*0170*/  IMAD.SHL.U32 R15, R12.reuse, 0x2, RZ ;  /* 0x000000020c0f7824 */ /* 0x040fe400078e00ff */
[----:B------:R-:W-:Y:S02]  /*0180*/  IMAD R16, R5, -0x24, R0 ;  /* 0xffffffdc05107824 */ /* 0x000fe400078e0200 */
[----:B0-----:R-:W-:Y:S01]  /*0190*/  IMAD.WIDE R2, R12, 0x4, R2 ;  /* 0x000000040c027825 */ /* 0x001fe200078e0202 */
[----:B------:R-:W-:Y:S02]  /*01a0*/  I2FP.F32.S32 R4, R15 ;  /* 0x0000000f00047245 */ /* 0x000fe40000201400 */
[----:B------:R-:W-:Y:S02]  /*01b0*/  I2FP.F32.S32 R16, R16 ;  /* 0x0000001000107245 */ /* 0x000fe40000201400 */
[----:B------:R-:W5:Y:S01]  /*01c0*/  @!P1 LDG.E.EL R13, desc[UR4][R2.64] ;  /* 0x00000004020d9981 */ /* 0x000f62000c2e1900 */
[----:B------:R-:W-:-:S03]  /*01d0*/  FMUL R4, R4, -0.071955785155296325684 ;  /* 0xbd935d8e04047820 */ /* 0x000fc60000400000 */
[----:B------:R0:W5:Y:S01]  /*01e0*/  @!P1 LDG.E.EL R14, desc[UR4][R2.64] ;  /* 0x00000004020e9981 */ /* 0x000162000c2e1900 */
[----:B------:R-:W-:-:S05]  /*01f0*/  FMUL R10, R4, 1.4426950216293334961 ;  /* 0x3fb8aa3b040a7820 */ /* 0x000fca0000400000 */
[----:B------:R-:W-:-:S13]  /*0200*/  FSETP.GEU.AND P0, PT, R10, -126, PT ;  /* 0xc2fc00000a00780b */ /* 0x000fda0003f0e000 */
[----:B------:R-:W-:-:S04]  /*0210*/  @!P0 FMUL R10, R10, 0.5 ;  /* 0x3f0000000a0a8820 */ /* 0x000fc80000400000 */
[----:B------:R-:W1:Y:S02]  /*0220*/  MUFU.EX2 R18, R10 ;  /* 0x0000000a00127308 */ /* 0x000e640000000800 */
[----:B-1----:R-:W-:-:S04]  /*0230*/  @!P0 FMUL R18, R18, R18 ;  /* 0x0000001212128220 */ /* 0x002fc80000400000 */
[----:B------:R-:W-:-:S04]  /*0240*/  FMUL R17, R18, R16 ;  /* 0x0000001012117220 */ /* 0x000fc80000400000 */
[----:B0-----:R-:W-:-:S06]  /*0250*/  FMUL R2, R17, 0.63661974668502807617 ;  /* 0x3f22f98311027820 */ /* 0x001fcc0000400000 */
[----:B------:R-:W0:Y:S01]  /*0260*/  F2I.FTZ.NTZ R2, R2 ;  /* 0x0000000200027305 */ /* 0x000e220000213100 */
[----:B------:R-:W-:Y:S01]  /*0270*/  FADD.FTZ R10, |R17|, -RZ ;  /* 0x800000ff110a7221 */ /* 0x000fe20000010200 */
[----:B------:R-:W-:-:S04]  /*0280*/  VIADD R0, R0, 0x1 ;  /* 0x0000000100007836 */ /* 0x000fc80000000000 */
[----:B------:R-:W-:Y:S01]  /*0290*/  IMAD.HI R3, R0, 0x38e38e39, RZ ;  /* 0x38e38e3900037827 */ /* 0x000fe200078e02ff */
[----:B------:R-:W-:-:S04]  /*02a0*/  FSETP.GE.AND P0, PT, R10, 105615, PT ;  /* 0x47ce47800a00780b */ /* 0x000fc80003f06000 */
[----:B------:R-:W-:Y:S02]  /*02b0*/  SHF.R.U32.HI R4, RZ, 0x1f, R3 ;  /* 0x0000001fff047819 */ /* 0x000fe40000011603 */
[----:B0-----:R-:W-:Y:S02]  /*02c0*/  I2FP.F32.S32 R20, R2 ;  /* 0x0000000200147245 */ /* 0x001fe40000201400 */
[----:B------:R-:W-:-:S03]  /*02d0*/  LEA.HI.SX32 R19, R3, R4, 0x1d ;  /* 0x0000000403137211 */ /* 0x000fc600078feaff */
[C---:B------:R-:W-:Y:S01]  /*02e0*/  FFMA.FTZ R5, R20.reuse, -1.5707962512969970703, R17 ;  /* 0xbfc90fda14057823 */ /* 0x040fe20000010011 */
[----:B------:R-:W-:Y:S03]  /*02f0*/  BSSY B0, `(.L_x_0) ;  /* 0x0000040000007945 */ /* 0x000fe60003800000 */
[----:B------:R-:W-:Y:S01]  /*0300*/  FFMA.FTZ R5, R20, -7.5497894158615963534e-08, R5 ;  /* 0xb3a2216814057823 */ /* 0x000fe20000010005 */
[----:B------:R-:W-:-:S03]  /*0310*/  IMAD R19, R19, -0x24, R0 ;  /* 0xffffffdc13137824 */ /* 0x000fc600078e0200 */
[----:B------:R-:W-:Y:S01]  /*0320*/  FFMA.FTZ R0, R20, -5.3903029534742383927e-15, R5 ;  /* 0xa7c234c514007823 */ /* 0x000fe20000010005 */
[----:B------:R-:W-:Y:S06]  /*0330*/  @!P0 BRA `(.L_x_1) ;  /* 0x0000000000ec8947 */ /* 0x000fec0003800000 */
[----:B------:R-:W-:-:S13]  /*0340*/  FSETP.NEU.AND P0, PT, R10, +INF , PT ;  /* 0x7f8000000a00780b */ /* 0x000fda0003f0d000 */
[----:B------:R-:W-:Y:S01]  /*0350*/  @!P0 FMUL.FTZ R0, RZ, R17 ;  /* 0x00000011ff008220 */ /* 0x000fe20000410000 */
[----:B------:R-:W-:Y:S01]  /*0360*/  @!P0 IMAD.MOV.U32 R2, RZ, RZ, RZ ;  /* 0x000000ffff028224 */ /* 0x000fe200078e00ff */
[----:B------:R-:W-:Y:S06]  /*0370*/  @!P0 BRA `(.L_x_1) ;  /* 0x0000000000dc8947 */ /* 0x000fec0003800000 */
[----:B------:R-:W-:Y:S01]  /*0380*/  SHF.R.U32.HI R20, RZ, 0x17, R17 ;  /* 0x00000017ff147819 */ /* 0x000fe20000011611 */
[----:B------:R-:W-:Y:S01]  /*0390*/  IMAD.SHL.U32 R4, R17, 0x100, RZ ;  /* 0x0000010011047824 */ /* 0x000fe200078e00ff */
[----:B------:R-:W-:Y:S01]  /*03a0*/  CS2R R22, SRZ ;  /* 0x0000000000167805 */ /* 0x000fe2000001ff00 */
[----:B------:R-:W-:Y:S01]  /*03b0*/  IMAD.MOV.U32 R2, RZ, RZ, RZ ;  /* 0x000000ffff027224 */ /* 0x000fe200078e00ff */
[----:B------:R-:W-:Y:S01]  /*03c0*/  LOP3.LUT R0, R20, 0xe0, RZ, 0xc0, !PT ;  /* 0x000000e014007812 */ /* 0x000fe200078ec0ff */
[----:B------:R-:W-:Y:S01]  /*03d0*/  IMAD.MOV.U32 R3, RZ, RZ, R1 ;  /* 0x000000ffff037224 */ /* 0x000fe200078e0001 */
[----:B------:R-:W-:Y:S01]  /*03e0*/  LOP3.LUT R21, R4, 0x80000000, RZ, 0xfc, !PT ;  /* 0x8000000004157812 */ /* 0x000fe200078efcff */
[----:B------:R-:W-:Y:S01]  /*03f0*/  ULDC.64 UR6, c[0x4][0x8] ;  /* 0x0100020000067ab9 */ /* 0x000fe20000000a00 */
[----:B------:R-:W-:-:S04]  /*0400*/  IADD3 R0, R0, -0x80, RZ ;  /* 0xffffff8000007810 */ /* 0x000fc80007ffe0ff */
[----:B------:R-:W-:-:S07]  /*0410*/  SHF.R.U32.HI R0, RZ, 0x5, R0 ;  /* 0x00000005ff007819 */ /* 0x000fce0000011600 */
.L_x_2:
[----:B------:R-:W-:-:S04]  /*0420*/  IADD3 R4, P0, R22, UR6, RZ ;  /* 0x0000000616047c10 */ /* 0x000fc8000ff1e0ff */
[----:B------:R-:W-:-:S05]  /*0430*/  IADD3.X R5, R23, UR7, RZ, P0, !PT ;  /* 0x0000000717057c10 */ /* 0x000fca00087fe4ff */
[----:B------:R0:W2:Y:S01]  /*0440*/  LDG.E.CONSTANT R10, desc[UR4][R4.64] ;  /* 0x00000004040a7981 */ /* 0x0000a2000c1e9900 */
[----:B------:R-:W-:-:S04]  /*0450*/  IADD3 R22, P2, R22, 0x4, RZ ;  /* 0x0000000416167810 */ /* 0x000fc80007f5e0ff */
[----:B------:R-:W-:Y:S01]  /*0460*/  ISETP.NE.U32.AND P0, PT, R22, 0x18, PT ;  /* 0x000000181600780c */ /* 0x000fe20003f05070 */
[----:B------:R-:W-:Y:S02]  /*0470*/  IMAD.X R23, RZ, RZ, R23, P2 ;  /* 0x000000ffff177224 */ /* 0x000fe400010e0617 */
[----:B0-----:R-:W-:-:S03]  /*0480*/  IMAD.MOV.U32 R4, RZ, RZ, R2 ;  /* 0x000000ffff047224 */ /* 0x001fc600078e0002 */
[----:B------:R-:W-:Y:S01]  /*0490*/  ISETP.NE.AND.EX P0, PT, R23, RZ, PT, P0 ;  /* 0x000000ff1700720c */ /* 0x000fe20003f05300 */
[----:B------:R-:W-:Y:S02]  /*04a0*/  IMAD.MOV.U32 R5, RZ, RZ, RZ ;  /* 0x000000ffff057224 */ /* 0x000fe400078e00ff */
[----:B--2---:R-:W-:-:S04]  /*04b0*/  IMAD.WIDE.U32 R10, R21, R10, R4 ;  /* 0x0000000a150a7225 */ /* 0x004fc800078e0004 */
[----:B------:R-:W-:Y:S01]  /*04c0*/  IMAD.MOV.U32 R2, RZ, RZ, R11 ;  /* 0x000000ffff027224 */ /* 0x000fe200078e000b */
[----:B------:R0:W-:Y:S02]  /*04d0*/  STL [R3], R10 ;  /* 0x0000000a03007387 */ /* 0x0001e40000100800 */
[----:B0-----:R-:W-:-:S03]  /*04e0*/  IADD3 R3, R3, 0x4, RZ ;  /* 0x0000000403037810 */ /* 0x001fc60007ffe0ff */
[----:B------:R-:W-:Y:S05]  /*04f0*/  @P0 BRA `(.L_x_2) ;  /* 0xfffffffc00c80947 */ /* 0x000fea000383ffff */
[----:B------:R-:W-:Y:S01]  /*0500*/  LOP3.LUT P0, R10, R20, 0x1f, RZ, 0xc0, !PT ;  /* 0x0000001f140a7812 */ /* 0x000fe2000780c0ff */
[----:B------:R-:W-:Y:S01]  /*0510*/  IMAD R20, R0, -0x4, R1 ;  /* 0xfffffffc00147824 */ /* 0x000fe200078e0201 */
[----:B------:R0:W-:Y:S04]  /*0520*/  STL [R1+0x18], R2 ;  /* 0x0000180201007387 */ /* 0x0001e80000100800 */
[----:B------:R-:W2:Y:S04]  /*0530*/  LDL R0, [R20+0x18] ;  /* 0x0000180014007983 */ /* 0x000ea80000100800 */
[----:B------:R-:W3:Y:S04]  /*0540*/  LDL R3, [R20+0x14] ;  /* 0x0000140014037983 */ /* 0x000ee80000100800 */
[----:B------:R-:W4:Y:S01]  /*0550*/  @P0 LDL R11, [R20+0x10] ;  /* 0x00001000140b0983 */ /* 0x000f220000100800 */
[----:B------:R-:W-:Y:S01]  /*0560*/  @P0 IADD3 R4, -R10, 0x20, RZ ;  /* 0x000000200a040810 */ /* 0x000fe20007ffe1ff */
[----:B------:R-:W-:Y:S01]  /*0570*/  UMOV UR6, 0x54442d19 ;  /* 0x54442d1900067882 */ /* 0x000fe20000000000 */
[----:B------:R-:W-:Y:S01]  /*0580*/  UMOV UR7, 0x3bf921fb ;  /* 0x3bf921fb00077882 */ /* 0x000fe20000000000 */
[----:B--2---:R-:W-:-:S02]  /*0590*/  @P0 SHF.L.U32 R5, R0, R10, RZ ;  /* 0x0000000a00050219 */ /* 0x004fc400000006ff */
[----:B---3--:R-:W-:Y:S02]  /*05a0*/  @P0 SHF.L.U32 R10, R3, R10, RZ ;  /* 0x0000000a030a0219 */ /* 0x008fe400000006ff */
[-C--:B----4-:R-:W-:Y:S02]  /*05b0*/  @P0 SHF.R.U32.HI R11, RZ, R4.reuse, R11 ;  /* 0x00000004ff0b0219 */ /* 0x090fe4000001160b */
[----:B------:R-:W-:-:S03]  /*05c0*/  @P0 SHF.R.U32.HI R4, RZ, R4, R3 ;  /* 0x00000004ff040219 */ /* 0x000fc60000011603 */
[----:B------:R-:W-:Y:S02]  /*05d0*/  @P0 IMAD.IADD R3, R10, 0x1, R11 ;  /* 0x000000010a030824 */ /* 0x000fe400078e020b */
[----:B------:R-:W-:-:S05]  /*05e0*/  @P0 IMAD.IADD R0, R5, 0x1, R4 ;  /* 0x0000000105000824 */ /* 0x000fca00078e0204 */
[C---:B------:R-:W-:Y:S01]  /*05f0*/  SHF.L.W.U32.HI R21, R3.reuse, 0x2, R0 ;  /* 0x0000000203157819 */ /* 0x040fe20000010e00 */
[----:B------:R-:W-:-:S03]  /*0600*/  IMAD.SHL.U32 R3, R3, 0x4, RZ ;  /* 0x0000000403037824 */ /* 0x000fc600078e00ff */
[----:B0-----:R-:W-:-:S04]  /*0610*/  SHF.R.S32.HI R2, RZ, 0x1f, R21 ;  /* 0x0000001fff027819 */ /* 0x001fc80000011415 */
[C---:B------:R-:W-:Y:S02]  /*0620*/  LOP3.LUT R10, R2.reuse, R3, RZ, 0x3c, !PT ;  /* 0x00000003020a7212 */ /* 0x040fe400078e3cff */
[----:B------:R-:W-:-:S04]  /*0630*/  LOP3.LUT R11, R2, R21, RZ, 0x3c, !PT ;  /* 0x00000015020b7212 */ /* 0x000fc800078e3cff */
[----:B------:R-:W0:Y:S01]  /*0640*/  I2F.F64.S64 R2, R10 ;  /* 0x0000000a00027312 */ /* 0x000e220000301c00 */
[----:B------:R-:W-:Y:S02]  /*0650*/  ISETP.GE.AND P0, PT, R17, RZ, PT ;  /* 0x000000ff1100720c */ /* 0x000fe40003f06270 */
[----:B------:R-:W-:Y:S01]  /*0660*/  SHF.R.U32.HI R0, RZ, 0x1e, R0 ;  /* 0x0000001eff007819 */ /* 0x000fe20000011600 */
[----:B0-----:R-:W-:-:S03]  /*0670*/  DMUL R4, R2, UR6 ;  /* 0x0000000602047c28 */ /* 0x001fc60008000000 */
[----:B------:R-:W-:-:S07]  /*0680*/  LEA.HI R2, R21, R0, RZ, 0x1 ;  /* 0x0000000015027211 */ /* 0x000fce00078f08ff */
[----:B------:R-:W0:Y:S01]  /*0690*/  F2F.F32.F64 R4, R4 ;  /* 0x0000000400047310 */ /* 0x000e220000301000 */
[----:B------:R-:W-:Y:S01]  /*06a0*/  LOP3.LUT R17, R21, R17, RZ, 0x3c, !PT ;  /* 0x0000001115117212 */ /* 0x000fe200078e3cff */
[----:B------:R-:W-:-:S03]  /*06b0*/  IMAD.MOV R0, RZ, RZ, -R2 ;  /* 0x000000ffff007224 */ /* 0x000fc600078e0a02 */
[----:B------:R-:W-:Y:S01]  /*06c0*/  ISETP.GE.AND P2, PT, R17, RZ, PT ;  /* 0x000000ff1100720c */ /* 0x000fe20003f46270 */
[----:B------:R-:W-:-:S03]  /*06d0*/  @!P0 IMAD.MOV.U32 R2, RZ, RZ, R0 ;  /* 0x000000ffff028224 */ /* 0x000fc600078e0000 */
[----:B0-----:R-:W-:-:S09]  /*06e0*/  FSEL R0, -R4, R4, !P2 ;  /* 0x0000000404007208 */ /* 0x001fd20005000100 */
.L_x_1:
[----:B------:R-:W-:Y:S05]  /*06f0*/  BSYNC B0 ;  /* 0x0000000000007941 */ /* 0x000fea0003800000 */
.L_x_0:
[----:B------:R-:W-:Y:S01]  /*0700*/  LOP3.LUT R3, R2, 0x1, RZ, 0xc0, !PT ;  /* 0x0000000102037812 */ /* 0x000fe200078ec0ff */
[----:B------:R-:W-:Y:S01]  /*0710*/  FMUL.FTZ R21, R0, R0 ;  /* 0x0000000000157220 */ /* 0x000fe20000410000 */
[----:B------:R-:W-:Y:S01]  /*0720*/  I2FP.F32.S32 R17, R19 ;  /* 0x0000001300117245 */ /* 0x000fe20000201400 */
[----:B------:R-:W-:Y:S01]  /*0730*/  IMAD.MOV.U32 R5, RZ, RZ, 0x3c0885e4 ;  /* 0x3c0885e4ff057424 */ /* 0x000fe200078e00ff */
[----:B------:R-:W-:Y:S01]  /*0740*/  ISETP.NE.U32.AND P2, PT, R3, 0x1, PT ;  /* 0x000000010300780c */ /* 0x000fe20003f45070 */
[----:B------:R-:W-:Y:S01]  /*0750*/  BSSY B0, `(.L_x_3) ;  /* 0x0000053000007945 */ /* 0x000fe20003800000 */
[----:B------:R-:W-:Y:S01]  /*0760*/  MOV R4, 0xb94d4153 ;  /* 0xb94d415300047802 */ /* 0x000fe20000000f00 */
[----:B------:R-:W-:Y:S01]  /*0770*/  FMUL R19, R18, R17 ;  /* 0x0000001112137220 */ /* 0x000fe20000400000 */
[----:B------:R-:W-:Y:S02]  /*0780*/  FSEL R0, R0, 1, P2 ;  /* 0x3f80000000007808 */ /* 0x000fe40001000000 */
[----:B------:R-:W-:Y:S01]  /*0790*/  LOP3.LUT P0, RZ, R2, 0x2, RZ, 0xc0, !PT ;  /* 0x0000000202ff7812 */ /* 0x000fe2000780c0ff */
[----:B------:R-:W-:-:S06]  /*07a0*/  FMUL R3, R19, 0.63661974668502807617 ;  /* 0x3f22f98313037820 */ /* 0x000fcc0000400000 */
[----:B------:R-:W-:Y:S01]  /*07b0*/  @!P2 IMAD.MOV.U32 R10, RZ, RZ, 0x37cbac00 ;  /* 0x37cbac00ff0aa424 */ /* 0x000fe200078e00ff */
[----:B------:R-:W0:Y:S01]  /*07c0*/  F2I.FTZ.NTZ R3, R3 ;  /* 0x0000000300037305 */ /* 0x000e220000213100 */
[----:B------:R-:W-:Y:S02]  /*07d0*/  @!P2 IMAD.MOV.U32 R5, RZ, RZ, 0x3d2aaabb ;  /* 0x3d2aaabbff05a424 */ /* 0x000fe400078e00ff */
[C---:B------:R-:W-:Y:S01]  /*07e0*/  @!P2 FFMA.FTZ R4, R21.reuse, R10, -0.0013887860113754868507 ;  /* 0xbab607ed1504a423 */ /* 0x040fe2000001000a */
[----:B------:R-:W-:Y:S02]  /*07f0*/  IMAD.MOV.U32 R10, RZ, RZ, -0x41d55558 ;  /* 0xbe2aaaa8ff0a7424 */ /* 0x000fe400078e00ff */
[----:B------:R-:W-:Y:S02]  /*0800*/  @!P2 IMAD.MOV.U32 R10, RZ, RZ, -0x41000001 ;  /* 0xbeffffffff0aa424 */ /* 0x000fe400078e00ff */
[----:B------:R-:W-:Y:S01]  /*0810*/  FFMA.FTZ R5, R21, R4, R5 ;  /* 0x0000000415057223 */ /* 0x000fe20000010005 */
[----:B------:R-:W-:-:S03]  /*0820*/  FADD.FTZ R4, |R19|, -RZ ;  /* 0x800000ff13047221 */ /* 0x000fc60000010200 */
[C---:B------:R-:W-:Y:S01]  /*0830*/  FFMA.FTZ R5, R21.reuse, R5, R10 ;  /* 0x0000000515057223 */ /* 0x040fe2000001000a */
[----:B------:R-:W-:Y:S01]  /*0840*/  FFMA.FTZ R21, R21, R0, RZ ;  /* 0x0000000015157223 */ /* 0x000fe200000100ff */
[----:B------:R-:W-:Y:S02]  /*0850*/  FSETP.GE.AND P2, PT, R4, 105615, PT ;  /* 0x47ce47800400780b */ /* 0x000fe40003f46000 */
[----:B0-----:R-:W-:Y:S01]  /*0860*/  I2FP.F32.S32 R2, R3 ;  /* 0x0000000300027245 */ /* 0x001fe20000201400 */
[----:B------:R-:W-:-:S04]  /*0870*/  FFMA.FTZ R0, R21, R5, R0 ;  /* 0x0000000515007223 */ /* 0x000fc80000010000 */
[----:B------:R-:W-:Y:S01]  /*0880*/  FFMA.FTZ R11, R2, -1.5707962512969970703, R19 ;  /* 0xbfc90fda020b7823 */ /* 0x000fe20000010013 */
[----:B------:R-:W-:-:S03]  /*0890*/  @P0 FFMA.FTZ R0, R0, -1, RZ ;  /* 0xbf80000000000823 */ /* 0x000fc600000100ff */
[----:B------:R-:W-:-:S04]  /*08a0*/  FFMA.FTZ R11, R2, -7.5497894158615963534e-08, R11 ;  /* 0xb3a22168020b7823 */ /* 0x000fc8000001000b */
[----:B------:R-:W-:Y:S01]  /*08b0*/  FFMA.FTZ R2, R2, -5.3903029534742383927e-15, R11 ;  /* 0xa7c234c502027823 */ /* 0x000fe2000001000b */
[----:B------:R-:W-:Y:S06]  /*08c0*/  @!P2 BRA `(.L_x_4) ;  /* 0x0000000000eca947 */ /* 0x000fec0003800000 */
[----:B------:R-:W-:-:S13]  /*08d0*/  FSETP.NEU.AND P0, PT, R4, +INF , PT ;  /* 0x7f8000000400780b */ /* 0x000fda0003f0d000 */
[----:B------:R-:W-:Y:S01]  /*08e0*/  @!P0 FMUL.FTZ R2, RZ, R19 ;  /* 0x00000013ff028220 */ /* 0x000fe20000410000 */
[----:B------:R-:W-:Y:S01]  /*08f0*/  @!P0 MOV R3, RZ ;  /* 0x000000ff00038202 */ /* 0x000fe20000000f00 */
[----:B------:R-:W-:Y:S06]  /*0900*/  @!P0 BRA `(.L_x_4) ;  /* 0x0000000000dc8947 */ /* 0x000fec0003800000 */
[----:B------:R-:W-:Y:S01]  /*0910*/  SHF.R.U32.HI R18, RZ, 0x17, R19 ;  /* 0x00000017ff127819 */ /* 0x000fe20000011613 */
[----:B------:R-:W-:Y:S01]  /*0920*/  IMAD.SHL.U32 R5, R19, 0x100, RZ ;  /* 0x0000010013057824 */ /* 0x000fe200078e00ff */
[----:B------:R-:W-:Y:S01]  /*0930*/  MOV R3, R1 ;  /* 0x0000000100037202 */ /* 0x000fe20000000f00 */
[----:B------:R-:W-:Y:S01]  /*0940*/  IMAD.MOV.U32 R4, RZ, RZ, RZ ;  /* 0x000000ffff047224 */ /* 0x000fe200078e00ff */
[----:B------:R-:W-:Y:S01]  /*0950*/  LOP3.LUT R2, R18, 0xe0, RZ, 0xc0, !PT ;  /* 0x000000e012027812 */ /* 0x000fe200078ec0ff */
[----:B------:R-:W-:Y:S01]  /*0960*/  IMAD.MOV.U32 R22, RZ, RZ, RZ ;  /* 0x000000ffff167224 */ /* 0x000fe200078e00ff */
[----:B------:R-:W-:Y:S01]  /*0970*/  LOP3.LUT R23, R5, 0x80000000, RZ, 0xfc, !PT ;  /* 0x8000000005177812 */ /* 0x000fe200078efcff */
[----:B------:R-:W-:Y:S01]  /*0980*/  IMAD.MOV.U32 R24, RZ, RZ, RZ ;  /* 0x000000ffff187224 */ /* 0x000fe200078e00ff */
[----:B------:R-:W-:Y:S01]  /*0990*/  ULDC.64 UR6, c[0x4][0x8] ;  /* 0x0100020000067ab9 */ /* 0x000fe20000000a00 */
[----:B------:R-:W-:-:S05]  /*09a0*/  VIADD R2, R2, 0xffffff80 ;  /* 0xffffff8002027836 */ /* 0x000fca0000000000 */
[----:B------:R-:W-:-:S07]  /*09b0*/  SHF.R.U32.HI R2, RZ, 0x5, R2 ;  /* 0x00000005ff027819 */ /* 0x000fce0000011602 */
.L_x_5:
[----:B------:R-:W-:-:S04]  /*09c0*/  IADD3 R10, P0, R22, UR6, RZ ;  /* 0x00000006160a7c10 */ /* 0x000fc8000ff1e0ff */
[----:B------:R-:W-:-:S05]  /*09d0*/  IADD3.X R11, R24, UR7, RZ, P0, !PT ;  /* 0x00000007180b7c10 */ /* 0x000fca00087fe4ff */
[----:B------:R-:W2:Y:S01]  /*09e0*/  LDG.E.CONSTANT R10, desc[UR4][R10.64] ;  /* 0x000000040a0a7981 */ /* 0x000ea2000c1e9900 */
[----:B------:R-:W-:Y:S01]  /*09f0*/  IADD3 R22, P2, R22, 0x4, RZ ;  /* 0x0000000416167810 */ /* 0x000fe20007f5e0ff */
[----:B------:R-:W-:-:S03]  /*0a00*/  IMAD.MOV.U32 R5, RZ, RZ, RZ ;  /* 0x000000ffff057224 */ /* 0x000fc600078e00ff */
[----:B------:R-:W-:Y:S01]  /*0a10*/  ISETP.NE.U32.AND P0, PT, R22, 0x18, PT ;  /* 0x000000181600780c */ /* 0x000fe20003f05070 */
[----:B------:R-:W-:-:S05]  /*0a20*/  IMAD.X R24, RZ, RZ, R24, P2 ;  /* 0x000000ffff187224 */ /* 0x000fca00010e0618 */
[----:B------:R-:W-:Y:S01]  /*0a30*/  ISETP.NE.AND.EX P0, PT, R24, RZ, PT, P0 ;  /* 0x000000ff1800720c */ /* 0x000fe20003f05300 */
[----:B--2---:R-:W-:-:S04]  /*0a40*/  IMAD.WIDE.U32 R20, R23, R10, R4 ;  /* 0x0000000a17147225 */ /* 0x004fc800078e0004 */
[----:B------:R-:W-:Y:S01]  /*0a50*/  IMAD.MOV.U32 R4, RZ, RZ, R21 ;  /* 0x000000ffff047224 */ /* 0x000fe200078e0015 */
[----:B------:R0:W-:Y:S02]  /*0a60*/  STL [R3], R20 ;  /* 0x0000001403007387 */ /* 0x0001e40000100800 */
[----:B0-----:R-:W-:-:S05]  /*0a70*/  VIADD R3, R3, 0x4 ;  /* 0x0000000403037836 */ /* 0x001fca0000000000 */
        /* <DEDUP_REMOVED lines=11> */
[-C--:B----4-:R-:W-:Y:S02]  /*0b30*/  @P0 SHF.R.U32.HI R18, RZ, R10.reuse, R11 ;  /* 0x0000000aff120219 */ /* 0x090fe4000001160b */
[----:B---3--:R-:W-:Y:S02]  /*0b40*/  @P0 SHF.R.U32.HI R10, RZ, R10, R3 ;  /* 0x0000000aff0a0219 */ /* 0x008fe40000011603 */
[----:B------:R-:W-:-:S03]  /*0b50*/  @P0 SHF.L.U32 R11, R3, R20, RZ ;  /* 0x00000014030b0219 */ /* 0x000fc600000006ff */
[----:B------:R-:W-:Y:S01]  /*0b60*/  @P0 IMAD.IADD R2, R5, 0x1, R10 ;  /* 0x0000000105020824 */ /* 0x000fe200078e020a */
[----:B------:R-:W-:-:S04]  /*0b70*/  @P0 IADD3 R3, R11, R18, RZ ;  /* 0x000000120b030210 */ /* 0x000fc80007ffe0ff */
        /* <DEDUP_REMOVED lines=9> */
[C---:B------:R-:W-:Y:S02]  /*0c10*/  LEA.HI R3, R18.reuse, R2, RZ, 0x1 ;  /* 0x0000000212037211 */ /* 0x040fe400078f08ff */
[----:B------:R-:W-:-:S05]  /*0c20*/  LOP3.LUT R19, R18, R19, RZ, 0x3c, !PT ;  /* 0x0000001312137212 */ /* 0x000fca00078e3cff */
[----:B------:R-:W0:Y:S01]  /*0c30*/  F2F.F32.F64 R4, R4 ;  /* 0x0000000400047310 */ /* 0x000e220000301000 */
[----:B------:R-:W-:Y:S01]  /*0c40*/  IMAD.MOV R2, RZ, RZ, -R3 ;  /* 0x000000ffff027224 */ /* 0x000fe200078e0a03 */
[----:B------:R-:W-:-:S03]  /*0c50*/  ISETP.GE.AND P2, PT, R19, RZ, PT ;  /* 0x000000ff1300720c */ /* 0x000fc60003f46270 */
[----:B------:R-:W-:Y:S01]  /*0c60*/  @!P0 IMAD.MOV.U32 R3, RZ, RZ, R2 ;  /* 0x000000ffff038224 */ /* 0x000fe200078e0002 */
[----:B0-----:R-:W-:-:S09]  /*0c70*/  FSEL R2, -R4, R4, !P2 ;  /* 0x0000000404027208 */ /* 0x001fd20005000100 */
.L_x_4:
[----:B------:R-:W-:Y:S05]  /*0c80*/  BSYNC B0 ;  /* 0x0000000000007941 */ /* 0x000fea0003800000 */
.L_x_3:
[----:B------:R-:W-:Y:S01]  /*0c90*/  VIADD R15, R15, 0xffffff80 ;  /* 0xffffff800f0f7836 */ /* 0x000fe20000000000 */
[----:B------:R-:W-:Y:S01]  /*0ca0*/  LOP3.LUT R4, R3, 0x1, RZ, 0xc0, !PT ;  /* 0x0000000103047812 */ /* 0x000fe200078ec0ff */
[----:B------:R-:W-:Y:S01]  /*0cb0*/  FMUL.FTZ R18, R2, R2 ;  /* 0x0000000202127220 */ /* 0x000fe20000410000 */
[----:B------:R-:W-:Y:S01]  /*0cc0*/  IMAD.MOV.U32 R5, RZ, RZ, -0x46b2bead ;  /* 0xb94d4153ff057424 */ /* 0x000fe200078e00ff */
[----:B------:R-:W-:Y:S01]  /*0cd0*/  MOV R10, 0x3c0885e4 ;  /* 0x3c0885e4000a7802 */ /* 0x000fe20000000f00 */
[----:B------:R-:W-:Y:S01]  /*0ce0*/  BSSY B0, `(.L_x_6) ;  /* 0x000005a000007945 */ /* 0x000fe20003800000 */
[----:B------:R-:W-:Y:S02]  /*0cf0*/  I2FP.F32.S32 R15, R15 ;  /* 0x0000000f000f7245 */ /* 0x000fe40000201400 */
[----:B------:R-:W-:-:S03]  /*0d00*/  ISETP.NE.U32.AND P2, PT, R4, 0x1, PT ;  /* 0x000000010400780c */ /* 0x000fc60003f45070 */
[----:B------:R-:W-:Y:S01]  /*0d10*/  FMUL R15, R15, -0.071955785155296325684 ;  /* 0xbd935d8e0f0f7820 */ /* 0x000fe20000400000 */
[----:B------:R-:W-:-:S03]  /*0d20*/  FSEL R2, R2, 1, P2 ;  /* 0x3f80000002027808 */ /* 0x000fc60001000000 */
[----:B------:R-:W-:-:S05]  /*0d30*/  FMUL R11, R15, 1.4426950216293334961 ;  /* 0x3fb8aa3b0f0b7820 */ /* 0x000fca0000400000 */
[----:B------:R-:W-:Y:S01]  /*0d40*/  FSETP.GEU.AND P0, PT, R11, -126, PT ;  /* 0xc2fc00000b00780b */ /* 0x000fe20003f0e000 */
[----:B------:R-:W-:Y:S02]  /*0d50*/  @!P2 IMAD.MOV.U32 R21, RZ, RZ, 0x37cbac00 ;  /* 0x37cbac00ff15a424 */ /* 0x000fe400078e00ff */
[----:B------:R-:W-:Y:S02]  /*0d60*/  @!P2 IMAD.MOV.U32 R10, RZ, RZ, 0x3d2aaabb ;  /* 0x3d2aaabbff0aa424 */ /* 0x000fe400078e00ff */
[----:B------:R-:W-:-:S04]  /*0d70*/  @!P2 FFMA.FTZ R5, R18, R21, -0.0013887860113754868507 ;  /* 0xbab607ed1205a423 */ /* 0x000fc80000010015 */
[C---:B------:R-:W-:Y:S01]  /*0d80*/  FFMA.FTZ R10, R18.reuse, R5, R10 ;  /* 0x00000005120a7223 */ /* 0x040fe2000001000a */
[----:B------:R-:W-:-:S03]  /*0d90*/  FFMA.FTZ R5, R18, R2, RZ ;  /* 0x0000000212057223 */ /* 0x000fc600000100ff */
[----:B------:R-:W-:-:S04]  /*0da0*/  @!P0 FMUL R11, R11, 0.5 ;  /* 0x3f0000000b0b8820 */ /* 0x000fc80000400000 */
[----:B------:R0:W1:Y:S02]  /*0db0*/  MUFU.EX2 R15, R11 ;  /* 0x0000000b000f7308 */ /* 0x0000640000000800 */
[----:B0-----:R-:W-:Y:S02]  /*0dc0*/  IMAD.MOV.U32 R11, RZ, RZ, -0x41d55558 ;  /* 0xbe2aaaa8ff0b7424 */ /* 0x001fe400078e00ff */
[----:B------:R-:W-:Y:S02]  /*0dd0*/  @!P2 IMAD.MOV.U32 R11, RZ, RZ, -0x41000001 ;  /* 0xbeffffffff0ba424 */ /* 0x000fe400078e00ff */
[----:B-1----:R-:W-:Y:S01]  /*0de0*/  @!P0 FMUL R15, R15, R15 ;  /* 0x0000000f0f0f8220 */ /* 0x002fe20000400000 */
[----:B------:R-:W-:Y:S01]  /*0df0*/  LOP3.LUT P0, RZ, R3, 0x2, RZ, 0xc0, !PT ;  /* 0x0000000203ff7812 */ /* 0x000fe2000780c0ff */
[----:B------:R-:W-:Y:S02]  /*0e00*/  FFMA.FTZ R11, R18, R10, R11 ;  /* 0x0000000a120b7223 */ /* 0x000fe4000001000b */
[----:B------:R-:W-:-:S02]  /*0e10*/  FMUL R19, R16, R15 ;  /* 0x0000000f10137220 */ /* 0x000fc40000400000 */
[----:B------:R-:W-:Y:S02]  /*0e20*/  FFMA.FTZ R2, R5, R11, R2 ;  /* 0x0000000b05027223 */ /* 0x000fe40000010002 */
[C---:B------:R-:W-:Y:S01]  /*0e30*/  FMUL R4, R19.reuse, 0.63661974668502807617 ;  /* 0x3f22f98313047820 */ /* 0x040fe20000400000 */
[----:B------:R-:W-:-:S05]  /*0e40*/  FADD.FTZ R20, |R19|, -RZ ;  /* 0x800000ff13147221 */ /* 0x000fca0000010200 */
[----:B------:R-:W0:Y:S01]  /*0e50*/  F2I.FTZ.NTZ R4, R4 ;  /* 0x0000000400047305 */ /* 0x000e220000213100 */
[----:B------:R-:W-:Y:S01]  /*0e60*/  FSETP.GE.AND P2, PT, R20, 105615, PT ;  /* 0x47ce47801400780b */ /* 0x000fe20003f46000 */
[----:B------:R-:W-:Y:S01]  /*0e70*/  @P0 FFMA.FTZ R2, R2, -1, RZ ;  /* 0xbf80000002020823 */ /* 0x000fe200000100ff */
[----:B0-----:R-:W-:-:S05]  /*0e80*/  I2FP.F32.S32 R16, R4 ;  /* 0x0000000400107245 */ /* 0x001fca0000201400 */
[----:B------:R-:W-:-:S04]  /*0e90*/  FFMA.FTZ R3, R16, -1.5707962512969970703, R19 ;  /* 0xbfc90fda10037823 */ /* 0x000fc80000010013 */
[----:B------:R-:W-:-:S04]  /*0ea0*/  FFMA.FTZ R3, R16, -7.5497894158615963534e-08, R3 ;  /* 0xb3a2216810037823 */ /* 0x000fc80000010003 */
[----:B------:R-:W-:Y:S01]  /*0eb0*/  FFMA.FTZ R3, R16, -5.3903029534742383927e-15, R3 ;  /* 0xa7c234c510037823 */ /* 0x000fe20000010003 */
[----:B------:R-:W-:Y:S06]  /*0ec0*/  @!P2 BRA `(.L_x_7) ;  /* 0x0000000000eca947 */ /* 0x000fec0003800000 */
[----:B------:R-:W-:-:S13]  /*0ed0*/  FSETP.NEU.AND P0, PT, R20, +INF , PT ;  /* 0x7f8000001400780b */ /* 0x000fda0003f0d000 */
[----:B------:R-:W-:Y:S01]  /*0ee0*/  @!P0 FMUL.FTZ R3, RZ, R19 ;  /* 0x00000013ff038220 */ /* 0x000fe20000410000 */
[----:B------:R-:W-:Y:S01]  /*0ef0*/  @!P0 IMAD.MOV.U32 R4, RZ, RZ, RZ ;  /* 0x000000ffff048224 */ /* 0x000fe200078e00ff */
[----:B------:R-:W-:Y:S06]  /*0f00*/  @!P0 BRA `(.L_x_7) ;  /* 0x0000000000dc8947 */ /* 0x000fec0003800000 */
[----:B------:R-:W-:Y:S01]  /*0f10*/  SHF.R.U32.HI R5, RZ, 0x17, R19 ;  /* 0x00000017ff057819 */ /* 0x000fe20000011613 */
[----:B------:R-:W-:Y:S01]  /*0f20*/  IMAD.MOV.U32 R10, RZ, RZ, RZ ;  /* 0x000000ffff0a7224 */ /* 0x000fe200078e00ff */
[----:B------:R-:W-:Y:S01]  /*0f30*/  SHF.L.U32 R11, R19, 0x8, RZ ;  /* 0x00000008130b7819 */ /* 0x000fe200000006ff */
[----:B------:R-:W-:Y:S01]  /*0f40*/  IMAD.MOV.U32 R16, RZ, RZ, RZ ;  /* 0x000000ffff107224 */ /* 0x000fe200078e00ff */
[----:B------:R-:W-:Y:S01]  /*0f50*/  LOP3.LUT R3, R5, 0xe0, RZ, 0xc0, !PT ;  /* 0x000000e005037812 */ /* 0x000fe200078ec0ff */
[----:B------:R-:W-:Y:S01]  /*0f60*/  IMAD.MOV.U32 R18, RZ, RZ, RZ ;  /* 0x000000ffff127224 */ /* 0x000fe200078e00ff */
[----:B------:R-:W-:Y:S01]  /*0f70*/  LOP3.LUT R25, R11, 0x80000000, RZ, 0xfc, !PT ;  /* 0x800000000b197812 */ /* 0x000fe200078efcff */
[----:B------:R-:W-:Y:S02]  /*0f80*/  ULDC.64 UR6, c[0x4][0x8] ;  /* 0x0100020000067ab9 */ /* 0x000fe40000000a00 */
[----:B------:R-:W-:Y:S02]  /*0f90*/  VIADD R4, R3, 0xffffff80 ;  /* 0xffffff8003047836 */ /* 0x000fe40000000000 */
[----:B------:R-:W-:-:S03]  /*0fa0*/  IMAD.MOV.U32 R3, RZ, RZ, R1 ;  /* 0x000000ffff037224 */ /* 0x000fc600078e0001 */
[----:B------:R-:W-:-:S07]  /*0fb0*/  SHF.R.U32.HI R4, RZ, 0x5, R4 ;  /* 0x00000005ff047819 */ /* 0x000fce0000011604 */
.L_x_8:
[----:B------:R-:W-:-:S04]  /*0fc0*/  IADD3 R20, P0, R16, UR6, RZ ;  /* 0x0000000610147c10 */ /* 0x000fc8000ff1e0ff */
[----:B------:R-:W-:-:S05]  /*0fd0*/  IADD3.X R21, R18, UR7, RZ, P0, !PT ;  /* 0x0000000712157c10 */ /* 0x000fca00087fe4ff */
[----:B------:R-:W2:Y:S01]  /*0fe0*/  LDG.E.CONSTANT R20, desc[UR4][R20.64] ;  /* 0x0000000414147981 */ /* 0x000ea2000c1e9900 */
[----:B------:R-:W-:Y:S01]  /*0ff0*/  IADD3 R16, P2, R16, 0x4, RZ ;  /* 0x0000000410107810 */ /* 0x000fe20007f5e0ff */
[----:B------:R-:W-:-:S03]  /*1000*/  HFMA2.MMA R11, -RZ, RZ, 0, 0 ;  /* 0x00000000ff0b7435 */ /* 0x000fc600000001ff */
        /* <DEDUP_REMOVED lines=25> */
[----:B------:R-:W-:-:S04]  /*11a0*/  SHF.R.S32.HI R5, RZ, 0x1f, R16 ;  /* 0x0000001fff057819 */ /* 0x000fc80000011410 */
        /* <DEDUP_REMOVED lines=13> */
.L_x_7:
[----:B------:R-:W-:Y:S05]  /*1280*/  BSYNC B0 ;  /* 0x0000000000007941 */ /* 0x000fea0003800000 */
.L_x_6:
[C---:B------:R-:W-:Y:S01]  /*1290*/  LOP3.LUT R5, R4.reuse, 0x1, RZ, 0xc0, !PT ;  /* 0x0000000104057812 */ /* 0x040fe200078ec0ff */
[----:B------:R-:W-:Y:S01]  /*12a0*/  FMUL R17, R17, R15 ;  /* 0x0000000f11117220 */ /* 0x000fe20000400000 */
[----:B------:R-:W-:Y:S02]  /*12b0*/  VIADD R15, R4, 0x1 ;  /* 0x00000001040f7836 */ /* 0x000fe40000000000 */
[----:B------:R-:W-:Y:S01]  /*12c0*/  FMUL.FTZ R19, R3, R3 ;  /* 0x0000000303137220 */ /* 0x000fe20000410000 */
[----:B------:R-:W-:Y:S01]  /*12d0*/  ISETP.NE.U32.AND P2, PT, R5, 0x1, PT ;  /* 0x000000010500780c */ /* 0x000fe20003f45070 */
[----:B------:R-:W-:Y:S01]  /*12e0*/  FMUL R5, R17, 0.63661974668502807617 ;  /* 0x3f22f98311057820 */ /* 0x000fe20000400000 */
[----:B------:R-:W-:Y:S01]  /*12f0*/  IMAD.MOV.U32 R10, RZ, RZ, -0x46b2bead ;  /* 0xb94d4153ff0a7424 */ /* 0x000fe200078e00ff */
[----:B------:R-:W-:Y:S01]  /*1300*/  LOP3.LUT P0, RZ, R15, 0x2, RZ, 0xc0, !PT ;  /* 0x000000020fff7812 */ /* 0x000fe2000780c0ff */
[----:B------:R-:W-:Y:S01]  /*1310*/  FADD.FTZ R15, |R17|, -RZ ;  /* 0x800000ff110f7221 */ /* 0x000fe20000010200 */
[----:B------:R-:W-:Y:S01]  /*1320*/  MOV R11, 0x3c0885e4 ;  /* 0x3c0885e4000b7802 */ /* 0x000fe20000000f00 */
[----:B------:R-:W-:Y:S01]  /*1330*/  IMAD.MOV.U32 R4, RZ, RZ, -0x41d55558 ;  /* 0xbe2aaaa8ff047424 */ /* 0x000fe200078e00ff */
[----:B------:R-:W0:Y:S01]  /*1340*/  F2I.FTZ.NTZ R5, R5 ;  /* 0x0000000500057305 */ /* 0x000e220000213100 */
[----:B------:R-:W-:Y:S01]  /*1350*/  FSEL R3, R3, 1, !P2 ;  /* 0x3f80000003037808 */ /* 0x000fe20005000000 */
[----:B------:R-:W-:Y:S04]  /*1360*/  BSSY B0, `(.L_x_9) ;  /* 0x000004b000007945 */ /* 0x000fe80003800000 */
[----:B------:R-:W-:Y:S01]  /*1370*/  @P2 IMAD.MOV.U32 R16, RZ, RZ, 0x37cbac00 ;  /* 0x37cbac00ff102424 */ /* 0x000fe200078e00ff */
[----:B------:R-:W-:Y:S01]  /*1380*/  @P2 MOV R4, 0xbeffffff ;  /* 0xbeffffff00042802 */ /* 0x000fe20000000f00 */
[----:B------:R-:W-:-:S02]  /*1390*/  @P2 IMAD.MOV.U32 R11, RZ, RZ, 0x3d2aaabb ;  /* 0x3d2aaabbff0b2424 */ /* 0x000fc400078e00ff */
[----:B------:R-:W-:Y:S01]  /*13a0*/  @P2 FFMA.FTZ R10, R19, R16, -0.0013887860113754868507 ;  /* 0xbab607ed130a2423 */ /* 0x000fe20000010010 */
[----:B------:R-:W-:Y:S01]  /*13b0*/  FSETP.GE.AND P2, PT, R15, 105615, PT ;  /* 0x47ce47800f00780b */ /* 0x000fe20003f46000 */
[C---:B------:R-:W-:Y:S02]  /*13c0*/  FFMA.FTZ R16, R19.reuse, R3, RZ ;  /* 0x0000000313107223 */ /* 0x040fe400000100ff */
[----:B------:R-:W-:Y:S01]  /*13d0*/  FFMA.FTZ R11, R19, R10, R11 ;  /* 0x0000000a130b7223 */ /* 0x000fe2000001000b */
[----:B0-----:R-:W-:-:S03]  /*13e0*/  I2FP.F32.S32 R10, R5 ;  /* 0x00000005000a7245 */ /* 0x001fc60000201400 */
[----:B------:R-:W-:Y:S02]  /*13f0*/  FFMA.FTZ R4, R19, R11, R4 ;  /* 0x0000000b13047223 */ /* 0x000fe40000010004 */
[----:B------:R-:W-:Y:S02]  /*1400*/  FFMA.FTZ R11, R10, -1.5707962512969970703, R17 ;  /* 0xbfc90fda0a0b7823 */ /* 0x000fe40000010011 */
[----:B------:R-:W-:Y:S02]  /*1410*/  FFMA.FTZ R3, R16, R4, R3 ;  /* 0x0000000410037223 */ /* 0x000fe40000010003 */
[C---:B------:R-:W-:Y:S02]  /*1420*/  FFMA.FTZ R11, R10.reuse, -7.5497894158615963534e-08, R11 ;  /* 0xb3a221680a0b7823 */ /* 0x040fe4000001000b */
[----:B------:R-:W-:Y:S02]  /*1430*/  @P0 FFMA.FTZ R3, R3, -1, RZ ;  /* 0xbf80000003030823 */ /* 0x000fe400000100ff */
        /* <DEDUP_REMOVED lines=8> */
[----:B------:R-:W-:Y:S01]  /*14c0*/  ULDC.64 UR6, c[0x4][0x8] ;  /* 0x0100020000067ab9 */ /* 0x000fe20000000a00 */
[----:B------:R-:W-:Y:S01]  /*14d0*/  IMAD.MOV.U32 R10, RZ, RZ, RZ ;  /* 0x000000ffff0a7224 */ /* 0x000fe200078e00ff */
[----:B------:R-:W-:Y:S01]  /*14e0*/  LOP3.LUT R4, R15, 0xe0, RZ, 0xc0, !PT ;  /* 0x000000e00f047812 */ /* 0x000fe200078ec0ff */
[----:B------:R-:W-:Y:S01]  /*14f0*/  IMAD.MOV.U32 R16, RZ, RZ, RZ ;  /* 0x000000ffff107224 */ /* 0x000fe200078e00ff */
[----:B------:R-:W-:Y:S01]  /*1500*/  LOP3.LUT R23, R11, 0x80000000, RZ, 0xfc, !PT ;  /* 0x800000000b177812 */ /* 0x000fe200078efcff */
[----:B------:R-:W-:Y:S01]  /*1510*/  IMAD.MOV.U32 R22, RZ, RZ, RZ ;  /* 0x000000ffff167224 */ /* 0x000fe200078e00ff */
[----:B------:R-:W-:Y:S01]  /*1520*/  IADD3 R4, R4, -0x80, RZ ;  /* 0xffffff8004047810 */ /* 0x000fe20007ffe0ff */
[----:B------:R-:W-:-:S03]  /*1530*/  IMAD.MOV.U32 R5, RZ, RZ, R1 ;  /* 0x000000ffff057224 */ /* 0x000fc600078e0001 */
[----:B------:R-:W-:-:S07]  /*1540*/  SHF.R.U32.HI R4, RZ, 0x5, R4 ;  /* 0x00000005ff047819 */ /* 0x000fce0000011604 */
.L_x_11:
        /* <DEDUP_REMOVED lines=8> */
[----:B--2---:R-:W-:-:S05]  /*15d0*/  IMAD.WIDE.U32 R20, R23, R18, R10 ;  /* 0x0000001217147225 */ /* 0x004fca00078e000a */
[----:B------:R0:W-:Y:S01]  /*15e0*/  STL [R5], R20 ;  /* 0x0000001405007387 */ /* 0x0001e20000100800 */
[----:B------:R-:W-:Y:S01]  /*15f0*/  MOV R10, R21 ;  /* 0x00000015000a7202 */ /* 0x000fe20000000f00 */
        /* <DEDUP_REMOVED lines=29> */
[----:B------:R-:W-:Y:S02]  /*17d0*/  IADD3 R4, -R5, RZ, RZ ;  /* 0x000000ff05047210 */ /* 0x000fe40007ffe1ff */
[----:B------:R-:W-:-:S03]  /*17e0*/  ISETP.GE.AND P2, PT, R17, RZ, PT ;  /* 0x000000ff1100720c */ /* 0x000fc60003f46270 */
[----:B------:R-:W-:Y:S01]  /*17f0*/  @!P0 IMAD.MOV.U32 R5, RZ, RZ, R4 ;  /* 0x000000ffff058224 */ /* 0x000fe200078e0004 */
[----:B0-----:R-:W-:-:S09]  /*1800*/  FSEL R4, -R10, R10, !P2 ;  /* 0x0000000a0a047208 */ /* 0x001fd20005000100 */
.L_x_10:
[----:B------:R-:W-:Y:S05]  /*1810*/  BSYNC B0 ;  /* 0x0000000000007941 */ /* 0x000fea0003800000 */
.L_x_9:
[----:B------:R-:W-:Y:S01]  /*1820*/  LOP3.LUT R10, R5, 0x1, RZ, 0xc0, !PT ;  /* 0x00000001050a7812 */ /* 0x000fe200078ec0ff */
[----:B------:R-:W-:Y:S01]  /*1830*/  FMUL.FTZ R16, R4, R4 ;  /* 0x0000000404107220 */ /* 0x000fe20000410000 */
[----:B------:R-:W-:Y:S01]  /*1840*/  IADD3 R5, R5, 0x1, RZ ;  /* 0x0000000105057810 */ /* 0x000fe20007ffe0ff */
[----:B------:R-:W-:Y:S01]  /*1850*/  IMAD.MOV.U32 R11, RZ, RZ, 0x3c0885e4 ;  /* 0x3c0885e4ff0b7424 */ /* 0x000fe200078e00ff */
[----:B------:R-:W-:Y:S01]  /*1860*/  ISETP.NE.U32.AND P2, PT, R10, 0x1, PT ;  /* 0x000000010a00780c */ /* 0x000fe20003f45070 */
[----:B------:R-:W-:Y:S01]  /*1870*/  IMAD.MOV.U32 R10, RZ, RZ, -0x46b2bead ;  /* 0xb94d4153ff0a7424 */ /* 0x000fe200078e00ff */
[----:B------:R-:W-:Y:S01]  /*1880*/  LOP3.LUT P0, RZ, R5, 0x2, RZ, 0xc0, !PT ;  /* 0x0000000205ff7812 */ /* 0x000fe2000780c0ff */
[----:B------:R-:W-:Y:S01]  /*1890*/  IMAD.MOV.U32 R15, RZ, RZ, -0x41d55558 ;  /* 0xbe2aaaa8ff0f7424 */ /* 0x000fe200078e00ff */
[----:B------:R-:W-:Y:S01]  /*18a0*/  FSEL R5, R4, 1, !P2 ;  /* 0x3f80000004057808 */ /* 0x000fe20005000000 */
[----:B-----5:R-:W-:Y:S01]  /*18b0*/  FADD R6, R13, R6 ;  /* 0x000000060d067221 */ /* 0x020fe20000000000 */
[----:B------:R-:W-:-:S03]  /*18c0*/  FADD R7, R14, R7 ;  /* 0x000000070e077221 */ /* 0x000fc60000000000 */
[----:B------:R-:W-:-:S04]  /*18d0*/  FFMA.FTZ R4, R16, R5, RZ ;  /* 0x0000000510047223 */ /* 0x000fc800000100ff */
[----:B------:R-:W-:Y:S02]  /*18e0*/  @P2 IMAD.MOV.U32 R17, RZ, RZ, 0x37cbac00 ;  /* 0x37cbac00ff112424 */ /* 0x000fe400078e00ff */
[----:B------:R-:W-:Y:S02]  /*18f0*/  @P2 IMAD.MOV.U32 R11, RZ, RZ, 0x3d2aaabb ;  /* 0x3d2aaabbff0b2424 */ /* 0x000fe400078e00ff */
[----:B------:R-:W-:Y:S01]  /*1900*/  @P2 FFMA.FTZ R10, R16, R17, -0.0013887860113754868507 ;  /* 0xbab607ed100a2423 */ /* 0x000fe20000010011 */
[----:B------:R-:W-:Y:S01]  /*1910*/  @P2 IMAD.MOV.U32 R15, RZ, RZ, -0x41000001 ;  /* 0xbeffffffff0f2424 */ /* 0x000fe200078e00ff */
[----:B------:R-:W-:Y:S02]  /*1920*/  ISETP.GE.AND P2, PT, R12, 0x40, PT ;  /* 0x000000400c00780c */ /* 0x000fe40003f46270 */
[----:B------:R-:W-:Y:S02]  /*1930*/  FFMA.FTZ R10, R16, R10, R11 ;  /* 0x0000000a100a7223 */ /* 0x000fe4000001000b */
[----:B------:R-:W-:-:S02]  /*1940*/  FSEL R3, R0, R3, !P2 ;  /* 0x0000000300037208 */ /* 0x000fc40005000000 */
[----:B------:R-:W-:-:S03]  /*1950*/  FFMA.FTZ R10, R16, R10, R15 ;  /* 0x0000000a100a7223 */ /* 0x000fc6000001000f */
[----:B------:R-:W-:Y:S01]  /*1960*/  FADD R6, R6, R3 ;  /* 0x0000000306067221 */ /* 0x000fe20000000000 */
[----:B------:R-:W-:-:S04]  /*1970*/  FFMA.FTZ R5, R4, R10, R5 ;  /* 0x0000000a04057223 */ /* 0x000fc80000010005 */
[----:B------:R-:W-:-:S05]  /*1980*/  @P0 FFMA.FTZ R5, R5, -1, RZ ;  /* 0xbf80000005050823 */ /* 0x000fca00000100ff */
[----:B------:R-:W-:-:S05]  /*1990*/  FSEL R2, R2, R5, !P2 ;  /* 0x0000000502027208 */ /* 0x000fca0005000000 */
[----:B------:R-:W-:Y:S01]  /*19a0*/  FADD R7, R7, R2 ;  /* 0x0000000207077221 */ /* 0x000fe20000000000 */
[----:B------:R-:W-:Y:S06]  /*19b0*/  @P1 EXIT ;  /* 0x000000000000194d */ /* 0x000fec0003800000 */
[----:B------:R-:W-:Y:S01]  /*19c0*/  STG.E.64 desc[UR4][R8.64], R6 ;  /* 0x0000000608007986 */ /* 0x000fe2000c101b04 */
[----:B------:R-:W-:Y:S05]  /*19d0*/  EXIT ;  /* 0x000000000000794d */ /* 0x000fea0003800000 */
.L_x_12:
[----:B------:R-:W-:-:S00]  /*19e0*/  BRA `(.L_x_12) ;  /* 0xfffffffc00fc7947 */ /* 0x000fc0000383ffff */
[----:B------:R-:W-:-:S00]  /*19f0*/  NOP ;  /* 0x0000000000007918 */ /* 0x000fc00000000000 */
        /* <DEDUP_REMOVED lines=8> */
.L_x_13:


//--------------------- .nv.global.init           --------------------------
	.section	.nv.global.init,"aw",@progbits
	.align	4
.nv.global.init:
	.type		__cudart_i2opi_f,@object
	.size		__cudart_i2opi_f,(_$_str - __cudart_i2opi_f)
__cudart_i2opi_f:
        /*0000*/ 	.byte	0x41, 0x90, 0x43, 0x3c, 0x99, 0x95, 0x62, 0xdb, 0xc0, 0xdd, 0x34, 0xf5, 0xd1, 0x57, 0x27, 0xfc
        /*0010*/ 	.byte	0x29, 0x15, 0x44, 0x4e, 0x6e, 0x83, 0xf9, 0xa2
	.type		_$_str,@object
	.size		_$_str,(.L_0 - _$_str)
_$_str:
        /*0018*/ 	.byte	0x5f, 0x5f, 0x43, 0x55, 0x44, 0x41, 0x5f, 0x46, 0x54, 0x5a, 0x00
.L_0:


//--------------------- .nv.constant0.triton_poi_fused_add_repeat_0 --------------------------
	.section	.nv.constant0.triton_poi_fused_add_repeat_0,"a",@progbits
	.sectionflags	@""
	.align	4
.nv.constant0.triton_poi_fused_add_repeat_0:
	.zero		548
